//
// Generated by NVIDIA NVVM Compiler
//
// Compiler Build ID: CL-36424714
// Cuda compilation tools, release 13.0, V13.0.88
// Based on NVVM 20.0.0
//

.version 9.0
.target sm_100
.address_size 64

	// .globl	_ZN3cub18CUB_300001_SM_10006detail11EmptyKernelIvEEvv
.global .align 1 .b8 _ZN41_INTERNAL_5ed45cab_4_k_cu_80988ea9_2055704cuda3std3__45__cpo5beginE[1];
.global .align 1 .b8 _ZN41_INTERNAL_5ed45cab_4_k_cu_80988ea9_2055704cuda3std3__45__cpo3endE[1];
.global .align 1 .b8 _ZN41_INTERNAL_5ed45cab_4_k_cu_80988ea9_2055704cuda3std3__45__cpo6cbeginE[1];
.global .align 1 .b8 _ZN41_INTERNAL_5ed45cab_4_k_cu_80988ea9_2055704cuda3std3__45__cpo4cendE[1];
.global .align 1 .b8 _ZN41_INTERNAL_5ed45cab_4_k_cu_80988ea9_2055704cuda3std3__45__cpo6rbeginE[1];
.global .align 1 .b8 _ZN41_INTERNAL_5ed45cab_4_k_cu_80988ea9_2055704cuda3std3__45__cpo4rendE[1];
.global .align 1 .b8 _ZN41_INTERNAL_5ed45cab_4_k_cu_80988ea9_2055704cuda3std3__45__cpo7crbeginE[1];
.global .align 1 .b8 _ZN41_INTERNAL_5ed45cab_4_k_cu_80988ea9_2055704cuda3std3__45__cpo5crendE[1];
.global .align 1 .b8 _ZN41_INTERNAL_5ed45cab_4_k_cu_80988ea9_2055704cuda3std3__443_GLOBAL__N__5ed45cab_4_k_cu_80988ea9_2055706ignoreE[1];
.global .align 1 .b8 _ZN41_INTERNAL_5ed45cab_4_k_cu_80988ea9_2055704cuda3std3__419piecewise_constructE[1];
.global .align 1 .b8 _ZN41_INTERNAL_5ed45cab_4_k_cu_80988ea9_2055704cuda3std3__48in_placeE[1];
.global .align 1 .b8 _ZN41_INTERNAL_5ed45cab_4_k_cu_80988ea9_2055704cuda3std3__420unreachable_sentinelE[1];
.global .align 1 .b8 _ZN41_INTERNAL_5ed45cab_4_k_cu_80988ea9_2055704cuda3std3__47nulloptE[1];
.global .align 1 .b8 _ZN41_INTERNAL_5ed45cab_4_k_cu_80988ea9_2055704cuda3std3__48unexpectE[1];
.global .align 1 .b8 _ZN41_INTERNAL_5ed45cab_4_k_cu_80988ea9_2055704cuda3std6ranges3__45__cpo4swapE[1];
.global .align 1 .b8 _ZN41_INTERNAL_5ed45cab_4_k_cu_80988ea9_2055704cuda3std6ranges3__45__cpo9iter_moveE[1];
.global .align 1 .b8 _ZN41_INTERNAL_5ed45cab_4_k_cu_80988ea9_2055704cuda3std6ranges3__45__cpo5beginE[1];
.global .align 1 .b8 _ZN41_INTERNAL_5ed45cab_4_k_cu_80988ea9_2055704cuda3std6ranges3__45__cpo3endE[1];
.global .align 1 .b8 _ZN41_INTERNAL_5ed45cab_4_k_cu_80988ea9_2055704cuda3std6ranges3__45__cpo6cbeginE[1];
.global .align 1 .b8 _ZN41_INTERNAL_5ed45cab_4_k_cu_80988ea9_2055704cuda3std6ranges3__45__cpo4cendE[1];
.global .align 1 .b8 _ZN41_INTERNAL_5ed45cab_4_k_cu_80988ea9_2055704cuda3std6ranges3__45__cpo7advanceE[1];
.global .align 1 .b8 _ZN41_INTERNAL_5ed45cab_4_k_cu_80988ea9_2055704cuda3std6ranges3__45__cpo9iter_swapE[1];
.global .align 1 .b8 _ZN41_INTERNAL_5ed45cab_4_k_cu_80988ea9_2055704cuda3std6ranges3__45__cpo4nextE[1];
.global .align 1 .b8 _ZN41_INTERNAL_5ed45cab_4_k_cu_80988ea9_2055704cuda3std6ranges3__45__cpo4prevE[1];
.global .align 1 .b8 _ZN41_INTERNAL_5ed45cab_4_k_cu_80988ea9_2055704cuda3std6ranges3__45__cpo4dataE[1];
.global .align 1 .b8 _ZN41_INTERNAL_5ed45cab_4_k_cu_80988ea9_2055704cuda3std6ranges3__45__cpo5cdataE[1];
.global .align 1 .b8 _ZN41_INTERNAL_5ed45cab_4_k_cu_80988ea9_2055704cuda3std6ranges3__45__cpo4sizeE[1];
.global .align 1 .b8 _ZN41_INTERNAL_5ed45cab_4_k_cu_80988ea9_2055704cuda3std6ranges3__45__cpo5ssizeE[1];
.global .align 1 .b8 _ZN41_INTERNAL_5ed45cab_4_k_cu_80988ea9_2055704cuda3std6ranges3__45__cpo8distanceE[1];
.global .align 1 .b8 _ZN41_INTERNAL_5ed45cab_4_k_cu_80988ea9_2055706thrust24THRUST_300001_SM_1000_NS8cuda_cub3parE[1];
.global .align 1 .b8 _ZN41_INTERNAL_5ed45cab_4_k_cu_80988ea9_2055706thrust24THRUST_300001_SM_1000_NS8cuda_cub10par_nosyncE[1];
.global .align 1 .b8 _ZN41_INTERNAL_5ed45cab_4_k_cu_80988ea9_2055706thrust24THRUST_300001_SM_1000_NS6system6detail10sequential3seqE[1];
.global .align 1 .b8 _ZN41_INTERNAL_5ed45cab_4_k_cu_80988ea9_2055706thrust24THRUST_300001_SM_1000_NS12placeholders2_1E[1];
.global .align 1 .b8 _ZN41_INTERNAL_5ed45cab_4_k_cu_80988ea9_2055706thrust24THRUST_300001_SM_1000_NS12placeholders2_2E[1];
.global .align 1 .b8 _ZN41_INTERNAL_5ed45cab_4_k_cu_80988ea9_2055706thrust24THRUST_300001_SM_1000_NS12placeholders2_3E[1];
.global .align 1 .b8 _ZN41_INTERNAL_5ed45cab_4_k_cu_80988ea9_2055706thrust24THRUST_300001_SM_1000_NS12placeholders2_4E[1];
.global .align 1 .b8 _ZN41_INTERNAL_5ed45cab_4_k_cu_80988ea9_2055706thrust24THRUST_300001_SM_1000_NS12placeholders2_5E[1];
.global .align 1 .b8 _ZN41_INTERNAL_5ed45cab_4_k_cu_80988ea9_2055706thrust24THRUST_300001_SM_1000_NS12placeholders2_6E[1];
.global .align 1 .b8 _ZN41_INTERNAL_5ed45cab_4_k_cu_80988ea9_2055706thrust24THRUST_300001_SM_1000_NS12placeholders2_7E[1];
.global .align 1 .b8 _ZN41_INTERNAL_5ed45cab_4_k_cu_80988ea9_2055706thrust24THRUST_300001_SM_1000_NS12placeholders2_8E[1];
.global .align 1 .b8 _ZN41_INTERNAL_5ed45cab_4_k_cu_80988ea9_2055706thrust24THRUST_300001_SM_1000_NS12placeholders2_9E[1];
.global .align 1 .b8 _ZN41_INTERNAL_5ed45cab_4_k_cu_80988ea9_2055706thrust24THRUST_300001_SM_1000_NS12placeholders3_10E[1];
.global .align 1 .b8 _ZN41_INTERNAL_5ed45cab_4_k_cu_80988ea9_2055706thrust24THRUST_300001_SM_1000_NS3seqE[1];

.visible .entry _ZN3cub18CUB_300001_SM_10006detail11EmptyKernelIvEEvv()
{


	ret;

}


// ===== COMPILED SASS (sm_100) =====

	.target	sm_100

	.elftype	@"ET_EXEC"


//--------------------- .note.nv.tkinfo           --------------------------
	.section	.note.nv.tkinfo,"",@"SHT_NOTE"
	.sectionflags	@"SHF_NOTE_NV_TKINFO"
	.tkinfo
        /*0018*/ 	.word	0x00000002
        /*0030*/ 	.string	""
        /*0030*/ 	.string	"ptxas"
        /*0030*/ 	.string	"Cuda compilation tools, release 13.0, V13.0.88"
        /*0030*/ 	.string	"Build cuda_13.0.r13.0/compiler.36424714_0"
        /*0030*/ 	.string	"-arch sm_100 -m 64 "



//--------------------- .note.nv.cuinfo           --------------------------
	.section	.note.nv.cuinfo,"",@"SHT_NOTE"
	.sectionflags	@"SHF_NOTE_NV_CUINFO"
        /*0018*/ 	.short	0x0002
        /*001a*/ 	.short	0x0064
        /*001c*/ 	.short	0x0082
	.zero		2


//--------------------- .nv.info                  --------------------------
	.section	.nv.info,"",@"SHT_CUDA_INFO"
	.align	4


	//----- nvinfo : EIATTR_REGCOUNT
	.align		4
        /*0000*/ 	.byte	0x04, 0x2f
        /*0002*/ 	.short	(.L_44 - .L_43)
	.align		4
.L_43:
        /*0004*/ 	.word	index@(_ZN3cub18CUB_300001_SM_10006detail11EmptyKernelIvEEvv)
        /*0008*/ 	.word	0x00000004


	//----- nvinfo : EIATTR_FRAME_SIZE
	.align		4
.L_44:
        /*000c*/ 	.byte	0x04, 0x11
        /*000e*/ 	.short	(.L_46 - .L_45)
	.align		4
.L_45:
        /*0010*/ 	.word	index@(_ZN3cub18CUB_300001_SM_10006detail11EmptyKernelIvEEvv)
        /*0014*/ 	.word	0x00000000


	//----- nvinfo : EIATTR_MIN_STACK_SIZE
	.align		4
.L_46:
        /*0018*/ 	.byte	0x04, 0x12
        /*001a*/ 	.short	(.L_48 - .L_47)
	.align		4
.L_47:
        /*001c*/ 	.word	index@(_ZN3cub18CUB_300001_SM_10006detail11EmptyKernelIvEEvv)
        /*0020*/ 	.word	0x00000000
.L_48:


//--------------------- .nv.compat                --------------------------
	.section	.nv.compat,"",@"SHT_CUDA_COMPAT_INFO"
	.align	4
        /*0000*/ 	.byte	0x02, 0x09, 0x00, 0x00, 0x02, 0x02, 0x01, 0x00, 0x02, 0x05, 0x05, 0x00, 0x03, 0x07, 0x01, 0x01
        /*0010*/ 	.byte	0x02, 0x03, 0x00, 0x00, 0x02, 0x06, 0x01, 0x00, 0x04, 0x0b, 0x08, 0x00, 0x09, 0x00, 0x00, 0x00
        /*0020*/ 	.byte	0x00, 0x00, 0x00, 0x00


//--------------------- .nv.info._ZN3cub18CUB_300001_SM_10006detail11EmptyKernelIvEEvv --------------------------
	.section	.nv.info._ZN3cub18CUB_300001_SM_10006detail11EmptyKernelIvEEvv,"",@"SHT_CUDA_INFO"
	.sectionflags	@""
	.align	4


	//----- nvinfo : EIATTR_CUDA_API_VERSION
	.align		4
        /*0000*/ 	.byte	0x04, 0x37
        /*0002*/ 	.short	(.L_50 - .L_49)
.L_49:
        /*0004*/ 	.word	0x00000082


	//----- nvinfo : EIATTR_SPARSE_MMA_MASK
	.align		4
.L_50:
        /*0008*/ 	.byte	0x03, 0x50
        /*000a*/ 	.short	0x0000


	//----- nvinfo : EIATTR_MAXREG_COUNT
	.align		4
        /*000c*/ 	.byte	0x03, 0x1b
        /*000e*/ 	.short	0x00ff


	//----- nvinfo : EIATTR_MERCURY_ISA_VERSION
	.align		4
        /*0010*/ 	.byte	0x03, 0x5f
        /*0012*/ 	.short	0x0101


	//----- nvinfo : EIATTR_VRC_CTA_INIT_COUNT
	.align		4
        /*0014*/ 	.byte	0x02, 0x4a
	.zero		1
	.zero		1


	//----- nvinfo : EIATTR_EXIT_INSTR_OFFSETS
	.align		4
        /*0018*/ 	.byte	0x04, 0x1c
        /*001a*/ 	.short	(.L_52 - .L_51)


	//   ....[0]....
.L_51:
        /*001c*/ 	.word	0x00000010


	//----- nvinfo : EIATTR_SW_WAR
	.align		4
.L_52:
        /*0020*/ 	.byte	0x04, 0x36
        /*0022*/ 	.short	(.L_54 - .L_53)
.L_53:
        /*0024*/ 	.word	0x00000008
.L_54:


//--------------------- .nv.callgraph             --------------------------
	.section	.nv.callgraph,"",@"SHT_CUDA_CALLGRAPH"
	.align	4
	.sectionentsize	8
	.align		4
        /*0000*/ 	.word	0x00000000
	.align		4
        /*0004*/ 	.word	0xffffffff
	.align		4
        /*0008*/ 	.word	0x00000000
	.align		4
        /*000c*/ 	.word	0xfffffffe
	.align		4
        /*0010*/ 	.word	0x00000000
	.align		4
        /*0014*/ 	.word	0xfffffffd
	.align		4
        /*0018*/ 	.word	0x00000000
	.align		4
        /*001c*/ 	.word	0xfffffffc


//--------------------- .nv.constant4             --------------------------
	.section	.nv.constant4,"a",@progbits
	.align	8
	.align		8
.nv.constant4:
        /*0000*/ 	.dword	_ZN41_INTERNAL_5ed45cab_4_k_cu_80988ea9_2059244cuda3std3__45__cpo5beginE
	.align		8
        /*0008*/ 	.dword	_ZN41_INTERNAL_5ed45cab_4_k_cu_80988ea9_2059244cuda3std3__45__cpo3endE
	.align		8
        /*0010*/ 	.dword	_ZN41_INTERNAL_5ed45cab_4_k_cu_80988ea9_2059244cuda3std3__45__cpo6cbeginE
	.align		8
        /*0018*/ 	.dword	_ZN41_INTERNAL_5ed45cab_4_k_cu_80988ea9_2059244cuda3std3__45__cpo4cendE
	.align		8
        /*0020*/ 	.dword	_ZN41_INTERNAL_5ed45cab_4_k_cu_80988ea9_2059244cuda3std3__45__cpo6rbeginE
	.align		8
        /*0028*/ 	.dword	_ZN41_INTERNAL_5ed45cab_4_k_cu_80988ea9_2059244cuda3std3__45__cpo4rendE
	.align		8
        /*0030*/ 	.dword	_ZN41_INTERNAL_5ed45cab_4_k_cu_80988ea9_2059244cuda3std3__45__cpo7crbeginE
	.align		8
        /*0038*/ 	.dword	_ZN41_INTERNAL_5ed45cab_4_k_cu_80988ea9_2059244cuda3std3__45__cpo5crendE
	.align		8
        /*0040*/ 	.dword	_ZN41_INTERNAL_5ed45cab_4_k_cu_80988ea9_2059244cuda3std3__443_GLOBAL__N__5ed45cab_4_k_cu_80988ea9_2059246ignoreE
	.align		8
        /*0048*/ 	.dword	_ZN41_INTERNAL_5ed45cab_4_k_cu_80988ea9_2059244cuda3std3__419piecewise_constructE
	.align		8
        /*0050*/ 	.dword	_ZN41_INTERNAL_5ed45cab_4_k_cu_80988ea9_2059244cuda3std3__48in_placeE
	.align		8
        /*0058*/ 	.dword	_ZN41_INTERNAL_5ed45cab_4_k_cu_80988ea9_2059244cuda3std3__420unreachable_sentinelE
	.align		8
        /*0060*/ 	.dword	_ZN41_INTERNAL_5ed45cab_4_k_cu_80988ea9_2059244cuda3std3__47nulloptE
	.align		8
        /*0068*/ 	.dword	_ZN41_INTERNAL_5ed45cab_4_k_cu_80988ea9_2059244cuda3std3__48unexpectE
	.align		8
        /*0070*/ 	.dword	_ZN41_INTERNAL_5ed45cab_4_k_cu_80988ea9_2059244cuda3std6ranges3__45__cpo4swapE
	.align		8
        /*0078*/ 	.dword	_ZN41_INTERNAL_5ed45cab_4_k_cu_80988ea9_2059244cuda3std6ranges3__45__cpo9iter_moveE
	.align		8
        /*0080*/ 	.dword	_ZN41_INTERNAL_5ed45cab_4_k_cu_80988ea9_2059244cuda3std6ranges3__45__cpo5beginE
	.align		8
        /*0088*/ 	.dword	_ZN41_INTERNAL_5ed45cab_4_k_cu_80988ea9_2059244cuda3std6ranges3__45__cpo3endE
	.align		8
        /*0090*/ 	.dword	_ZN41_INTERNAL_5ed45cab_4_k_cu_80988ea9_2059244cuda3std6ranges3__45__cpo6cbeginE
	.align		8
        /*0098*/ 	.dword	_ZN41_INTERNAL_5ed45cab_4_k_cu_80988ea9_2059244cuda3std6ranges3__45__cpo4cendE
	.align		8
        /*00a0*/ 	.dword	_ZN41_INTERNAL_5ed45cab_4_k_cu_80988ea9_2059244cuda3std6ranges3__45__cpo7advanceE
	.align		8
        /*00a8*/ 	.dword	_ZN41_INTERNAL_5ed45cab_4_k_cu_80988ea9_2059244cuda3std6ranges3__45__cpo9iter_swapE
	.align		8
        /*00b0*/ 	.dword	_ZN41_INTERNAL_5ed45cab_4_k_cu_80988ea9_2059244cuda3std6ranges3__45__cpo4nextE
	.align		8
        /*00b8*/ 	.dword	_ZN41_INTERNAL_5ed45cab_4_k_cu_80988ea9_2059244cuda3std6ranges3__45__cpo4prevE
	.align		8
        /*00c0*/ 	.dword	_ZN41_INTERNAL_5ed45cab_4_k_cu_80988ea9_2059244cuda3std6ranges3__45__cpo4dataE
	.align		8
        /*00c8*/ 	.dword	_ZN41_INTERNAL_5ed45cab_4_k_cu_80988ea9_2059244cuda3std6ranges3__45__cpo5cdataE
	.align		8
        /*00d0*/ 	.dword	_ZN41_INTERNAL_5ed45cab_4_k_cu_80988ea9_2059244cuda3std6ranges3__45__cpo4sizeE
	.align		8
        /*00d8*/ 	.dword	_ZN41_INTERNAL_5ed45cab_4_k_cu_80988ea9_2059244cuda3std6ranges3__45__cpo5ssizeE
	.align		8
        /*00e0*/ 	.dword	_ZN41_INTERNAL_5ed45cab_4_k_cu_80988ea9_2059244cuda3std6ranges3__45__cpo8distanceE
	.align		8
        /*00e8*/ 	.dword	_ZN41_INTERNAL_5ed45cab_4_k_cu_80988ea9_2059246thrust24THRUST_300001_SM_1000_NS8cuda_cub3parE
	.align		8
        /*00f0*/ 	.dword	_ZN41_INTERNAL_5ed45cab_4_k_cu_80988ea9_2059246thrust24THRUST_300001_SM_1000_NS8cuda_cub10par_nosyncE
	.align		8
        /*00f8*/ 	.dword	_ZN41_INTERNAL_5ed45cab_4_k_cu_80988ea9_2059246thrust24THRUST_300001_SM_1000_NS6system6detail10sequential3seqE
	.align		8
        /*0100*/ 	.dword	_ZN41_INTERNAL_5ed45cab_4_k_cu_80988ea9_2059246thrust24THRUST_300001_SM_1000_NS12placeholders2_1E
	.align		8
        /*0108*/ 	.dword	_ZN41_INTERNAL_5ed45cab_4_k_cu_80988ea9_2059246thrust24THRUST_300001_SM_1000_NS12placeholders2_2E
	.align		8
        /*0110*/ 	.dword	_ZN41_INTERNAL_5ed45cab_4_k_cu_80988ea9_2059246thrust24THRUST_300001_SM_1000_NS12placeholders2_3E
	.align		8
        /*0118*/ 	.dword	_ZN41_INTERNAL_5ed45cab_4_k_cu_80988ea9_2059246thrust24THRUST_300001_SM_1000_NS12placeholders2_4E
	.align		8
        /*0120*/ 	.dword	_ZN41_INTERNAL_5ed45cab_4_k_cu_80988ea9_2059246thrust24THRUST_300001_SM_1000_NS12placeholders2_5E
	.align		8
        /*0128*/ 	.dword	_ZN41_INTERNAL_5ed45cab_4_k_cu_80988ea9_2059246thrust24THRUST_300001_SM_1000_NS12placeholders2_6E
	.align		8
        /*0130*/ 	.dword	_ZN41_INTERNAL_5ed45cab_4_k_cu_80988ea9_2059246thrust24THRUST_300001_SM_1000_NS12placeholders2_7E
	.align		8
        /*0138*/ 	.dword	_ZN41_INTERNAL_5ed45cab_4_k_cu_80988ea9_2059246thrust24THRUST_300001_SM_1000_NS12placeholders2_8E
	.align		8
        /*0140*/ 	.dword	_ZN41_INTERNAL_5ed45cab_4_k_cu_80988ea9_2059246thrust24THRUST_300001_SM_1000_NS12placeholders2_9E
	.align		8
        /*0148*/ 	.dword	_ZN41_INTERNAL_5ed45cab_4_k_cu_80988ea9_2059246thrust24THRUST_300001_SM_1000_NS12placeholders3_10E
	.align		8
        /*0150*/ 	.dword	_ZN41_INTERNAL_5ed45cab_4_k_cu_80988ea9_2059246thrust24THRUST_300001_SM_1000_NS3seqE


//--------------------- .text._ZN3cub18CUB_300001_SM_10006detail11EmptyKernelIvEEvv --------------------------
	.section	.text._ZN3cub18CUB_300001_SM_10006detail11EmptyKernelIvEEvv,"ax",@progbits
	.align	128
        .global         _ZN3cub18CUB_300001_SM_10006detail11EmptyKernelIvEEvv
        .type           _ZN3cub18CUB_300001_SM_10006detail11EmptyKernelIvEEvv,@function
        .size           _ZN3cub18CUB_300001_SM_10006detail11EmptyKernelIvEEvv,(.L_x_1 - _ZN3cub18CUB_300001_SM_10006detail11EmptyKernelIvEEvv)
        .other          _ZN3cub18CUB_300001_SM_10006detail11EmptyKernelIvEEvv,@"STO_CUDA_ENTRY STV_DEFAULT"
_ZN3cub18CUB_300001_SM_10006detail11EmptyKernelIvEEvv:
.text._ZN3cub18CUB_300001_SM_10006detail11EmptyKernelIvEEvv:
[----:B------:R-:W-:Y:S01]  /*0000*/  LDC R1, c[0x0][0x37c] ;  /* 0x0000df00ff017b82 */ /* 0x000fe20000000800 */
[----:B------:R-:W-:Y:S05]  /*0010*/  EXIT ;  /* 0x000000000000794d */ /* 0x000fea0003800000 */
.L_x_0:
[----:B------:R-:W-:-:S00]  /*0020*/  BRA `(.L_x_0) ;  /* 0xfffffffc00fc7947 */ /* 0x000fc0000383ffff */
[----:B------:R-:W-:-:S00]  /*0030*/  NOP ;  /* 0x0000000000007918 */ /* 0x000fc00000000000 */
        /* <DEDUP_REMOVED lines=12> */
.L_x_1:


//--------------------- .nv.shared.reserved.0     --------------------------
	.section	.nv.shared.reserved.0,"aw",@nobits
	.weak		__nv_reservedSMEM_offset_0_alias
	.size		__nv_reservedSMEM_offset_0_alias, 0, 64
	.other		__nv_reservedSMEM_offset_0_alias,@"STO_CUDA_RESERVED_SHARED STV_DEFAULT"
__nv_reservedSMEM_offset_0_alias:
	.zero		0
	.zero		64


//--------------------- .nv.global                --------------------------
	.section	.nv.global,"aw",@nobits
.nv.global:
	.type		_ZN41_INTERNAL_5ed45cab_4_k_cu_80988ea9_2059246thrust24THRUST_300001_SM_1000_NS3seqE,@object
	.size		_ZN41_INTERNAL_5ed45cab_4_k_cu_80988ea9_2059246thrust24THRUST_300001_SM_1000_NS3seqE,(_ZN41_INTERNAL_5ed45cab_4_k_cu_80988ea9_2059244cuda3std3__48in_placeE - _ZN41_INTERNAL_5ed45cab_4_k_cu_80988ea9_2059246thrust24THRUST_300001_SM_1000_NS3seqE)
_ZN41_INTERNAL_5ed45cab_4_k_cu_80988ea9_2059246thrust24THRUST_300001_SM_1000_NS3seqE:
	.zero		1
	.type		_ZN41_INTERNAL_5ed45cab_4_k_cu_80988ea9_2059244cuda3std3__48in_placeE,@object
	.size		_ZN41_INTERNAL_5ed45cab_4_k_cu_80988ea9_2059244cuda3std3__48in_placeE,(_ZN41_INTERNAL_5ed45cab_4_k_cu_80988ea9_2059244cuda3std6ranges3__45__cpo4sizeE - _ZN41_INTERNAL_5ed45cab_4_k_cu_80988ea9_2059244cuda3std3__48in_placeE)
_ZN41_INTERNAL_5ed45cab_4_k_cu_80988ea9_2059244cuda3std3__48in_placeE:
	.zero		1
	.type		_ZN41_INTERNAL_5ed45cab_4_k_cu_80988ea9_2059244cuda3std6ranges3__45__cpo4sizeE,@object
	.size		_ZN41_INTERNAL_5ed45cab_4_k_cu_80988ea9_2059244cuda3std6ranges3__45__cpo4sizeE,(_ZN41_INTERNAL_5ed45cab_4_k_cu_80988ea9_2059246thrust24THRUST_300001_SM_1000_NS12placeholders2_3E - _ZN41_INTERNAL_5ed45cab_4_k_cu_80988ea9_2059244cuda3std6ranges3__45__cpo4sizeE)
_ZN41_INTERNAL_5ed45cab_4_k_cu_80988ea9_2059244cuda3std6ranges3__45__cpo4sizeE:
	.zero		1
	.type		_ZN41_INTERNAL_5ed45cab_4_k_cu_80988ea9_2059246thrust24THRUST_300001_SM_1000_NS12placeholders2_3E,@object
	.size		_ZN41_INTERNAL_5ed45cab_4_k_cu_80988ea9_2059246thrust24THRUST_300001_SM_1000_NS12placeholders2_3E,(_ZN41_INTERNAL_5ed45cab_4_k_cu_80988ea9_2059244cuda3std3__45__cpo6cbeginE - _ZN41_INTERNAL_5ed45cab_4_k_cu_80988ea9_2059246thrust24THRUST_300001_SM_1000_NS12placeholders2_3E)
_ZN41_INTERNAL_5ed45cab_4_k_cu_80988ea9_2059246thrust24THRUST_300001_SM_1000_NS12placeholders2_3E:
	.zero		1
	.type		_ZN41_INTERNAL_5ed45cab_4_k_cu_80988ea9_2059244cuda3std3__45__cpo6cbeginE,@object
	.size		_ZN41_INTERNAL_5ed45cab_4_k_cu_80988ea9_2059244cuda3std3__45__cpo6cbeginE,(_ZN41_INTERNAL_5ed45cab_4_k_cu_80988ea9_2059244cuda3std6ranges3__45__cpo6cbeginE - _ZN41_INTERNAL_5ed45cab_4_k_cu_80988ea9_2059244cuda3std3__45__cpo6cbeginE)
_ZN41_INTERNAL_5ed45cab_4_k_cu_80988ea9_2059244cuda3std3__45__cpo6cbeginE:
	.zero		1
	.type		_ZN41_INTERNAL_5ed45cab_4_k_cu_80988ea9_2059244cuda3std6ranges3__45__cpo6cbeginE,@object
	.size		_ZN41_INTERNAL_5ed45cab_4_k_cu_80988ea9_2059244cuda3std6ranges3__45__cpo6cbeginE,(_ZN41_INTERNAL_5ed45cab_4_k_cu_80988ea9_2059246thrust24THRUST_300001_SM_1000_NS12placeholders2_7E - _ZN41_INTERNAL_5ed45cab_4_k_cu_80988ea9_2059244cuda3std6ranges3__45__cpo6cbeginE)
_ZN41_INTERNAL_5ed45cab_4_k_cu_80988ea9_2059244cuda3std6ranges3__45__cpo6cbeginE:
	.zero		1
	.type		_ZN41_INTERNAL_5ed45cab_4_k_cu_80988ea9_2059246thrust24THRUST_300001_SM_1000_NS12placeholders2_7E,@object
	.size		_ZN41_INTERNAL_5ed45cab_4_k_cu_80988ea9_2059246thrust24THRUST_300001_SM_1000_NS12placeholders2_7E,(_ZN41_INTERNAL_5ed45cab_4_k_cu_80988ea9_2059244cuda3std3__45__cpo7crbeginE - _ZN41_INTERNAL_5ed45cab_4_k_cu_80988ea9_2059246thrust24THRUST_300001_SM_1000_NS12placeholders2_7E)
_ZN41_INTERNAL_5ed45cab_4_k_cu_80988ea9_2059246thrust24THRUST_300001_SM_1000_NS12placeholders2_7E:
	.zero		1
	.type		_ZN41_INTERNAL_5ed45cab_4_k_cu_80988ea9_2059244cuda3std3__45__cpo7crbeginE,@object
	.size		_ZN41_INTERNAL_5ed45cab_4_k_cu_80988ea9_2059244cuda3std3__45__cpo7crbeginE,(_ZN41_INTERNAL_5ed45cab_4_k_cu_80988ea9_2059244cuda3std6ranges3__45__cpo4nextE - _ZN41_INTERNAL_5ed45cab_4_k_cu_80988ea9_2059244cuda3std3__45__cpo7crbeginE)
_ZN41_INTERNAL_5ed45cab_4_k_cu_80988ea9_2059244cuda3std3__45__cpo7crbeginE:
	.zero		1
	.type		_ZN41_INTERNAL_5ed45cab_4_k_cu_80988ea9_2059244cuda3std6ranges3__45__cpo4nextE,@object
	.size		_ZN41_INTERNAL_5ed45cab_4_k_cu_80988ea9_2059244cuda3std6ranges3__45__cpo4nextE,(_ZN41_INTERNAL_5ed45cab_4_k_cu_80988ea9_2059244cuda3std6ranges3__45__cpo4swapE - _ZN41_INTERNAL_5ed45cab_4_k_cu_80988ea9_2059244cuda3std6ranges3__45__cpo4nextE)
_ZN41_INTERNAL_5ed45cab_4_k_cu_80988ea9_2059244cuda3std6ranges3__45__cpo4nextE:
	.zero		1
	.type		_ZN41_INTERNAL_5ed45cab_4_k_cu_80988ea9_2059244cuda3std6ranges3__45__cpo4swapE,@object
	.size		_ZN41_INTERNAL_5ed45cab_4_k_cu_80988ea9_2059244cuda3std6ranges3__45__cpo4swapE,(_ZN41_INTERNAL_5ed45cab_4_k_cu_80988ea9_2059246thrust24THRUST_300001_SM_1000_NS8cuda_cub10par_nosyncE - _ZN41_INTERNAL_5ed45cab_4_k_cu_80988ea9_2059244cuda3std6ranges3__45__cpo4swapE)
_ZN41_INTERNAL_5ed45cab_4_k_cu_80988ea9_2059244cuda3std6ranges3__45__cpo4swapE:
	.zero		1
	.type		_ZN41_INTERNAL_5ed45cab_4_k_cu_80988ea9_2059246thrust24THRUST_300001_SM_1000_NS8cuda_cub10par_nosyncE,@object
	.size		_ZN41_INTERNAL_5ed45cab_4_k_cu_80988ea9_2059246thrust24THRUST_300001_SM_1000_NS8cuda_cub10par_nosyncE,(_ZN41_INTERNAL_5ed45cab_4_k_cu_80988ea9_2059246thrust24THRUST_300001_SM_1000_NS12placeholders2_9E - _ZN41_INTERNAL_5ed45cab_4_k_cu_80988ea9_2059246thrust24THRUST_300001_SM_1000_NS8cuda_cub10par_nosyncE)
_ZN41_INTERNAL_5ed45cab_4_k_cu_80988ea9_2059246thrust24THRUST_300001_SM_1000_NS8cuda_cub10par_nosyncE:
	.zero		1
	.type		_ZN41_INTERNAL_5ed45cab_4_k_cu_80988ea9_2059246thrust24THRUST_300001_SM_1000_NS12placeholders2_9E,@object
	.size		_ZN41_INTERNAL_5ed45cab_4_k_cu_80988ea9_2059246thrust24THRUST_300001_SM_1000_NS12placeholders2_9E,(_ZN41_INTERNAL_5ed45cab_4_k_cu_80988ea9_2059244cuda3std3__443_GLOBAL__N__5ed45cab_4_k_cu_80988ea9_2059246ignoreE - _ZN41_INTERNAL_5ed45cab_4_k_cu_80988ea9_2059246thrust24THRUST_300001_SM_1000_NS12placeholders2_9E)
_ZN41_INTERNAL_5ed45cab_4_k_cu_80988ea9_2059246thrust24THRUST_300001_SM_1000_NS12placeholders2_9E:
	.zero		1
	.type		_ZN41_INTERNAL_5ed45cab_4_k_cu_80988ea9_2059244cuda3std3__443_GLOBAL__N__5ed45cab_4_k_cu_80988ea9_2059246ignoreE,@object
	.size		_ZN41_INTERNAL_5ed45cab_4_k_cu_80988ea9_2059244cuda3std3__443_GLOBAL__N__5ed45cab_4_k_cu_80988ea9_2059246ignoreE,(_ZN41_INTERNAL_5ed45cab_4_k_cu_80988ea9_2059244cuda3std6ranges3__45__cpo4dataE - _ZN41_INTERNAL_5ed45cab_4_k_cu_80988ea9_2059244cuda3std3__443_GLOBAL__N__5ed45cab_4_k_cu_80988ea9_2059246ignoreE)
_ZN41_INTERNAL_5ed45cab_4_k_cu_80988ea9_2059244cuda3std3__443_GLOBAL__N__5ed45cab_4_k_cu_80988ea9_2059246ignoreE:
	.zero		1
	.type		_ZN41_INTERNAL_5ed45cab_4_k_cu_80988ea9_2059244cuda3std6ranges3__45__cpo4dataE,@object
	.size		_ZN41_INTERNAL_5ed45cab_4_k_cu_80988ea9_2059244cuda3std6ranges3__45__cpo4dataE,(_ZN41_INTERNAL_5ed45cab_4_k_cu_80988ea9_2059246thrust24THRUST_300001_SM_1000_NS12placeholders2_1E - _ZN41_INTERNAL_5ed45cab_4_k_cu_80988ea9_2059244cuda3std6ranges3__45__cpo4dataE)
_ZN41_INTERNAL_5ed45cab_4_k_cu_80988ea9_2059244cuda3std6ranges3__45__cpo4dataE:
	.zero		1
	.type		_ZN41_INTERNAL_5ed45cab_4_k_cu_80988ea9_2059246thrust24THRUST_300001_SM_1000_NS12placeholders2_1E,@object
	.size		_ZN41_INTERNAL_5ed45cab_4_k_cu_80988ea9_2059246thrust24THRUST_300001_SM_1000_NS12placeholders2_1E,(_ZN41_INTERNAL_5ed45cab_4_k_cu_80988ea9_2059244cuda3std3__45__cpo5beginE - _ZN41_INTERNAL_5ed45cab_4_k_cu_80988ea9_2059246thrust24THRUST_300001_SM_1000_NS12placeholders2_1E)
_ZN41_INTERNAL_5ed45cab_4_k_cu_80988ea9_2059246thrust24THRUST_300001_SM_1000_NS12placeholders2_1E:
	.zero		1
	.type		_ZN41_INTERNAL_5ed45cab_4_k_cu_80988ea9_2059244cuda3std3__45__cpo5beginE,@object
	.size		_ZN41_INTERNAL_5ed45cab_4_k_cu_80988ea9_2059244cuda3std3__45__cpo5beginE,(_ZN41_INTERNAL_5ed45cab_4_k_cu_80988ea9_2059244cuda3std6ranges3__45__cpo5beginE - _ZN41_INTERNAL_5ed45cab_4_k_cu_80988ea9_2059244cuda3std3__45__cpo5beginE)
_ZN41_INTERNAL_5ed45cab_4_k_cu_80988ea9_2059244cuda3std3__45__cpo5beginE:
	.zero		1
	.type		_ZN41_INTERNAL_5ed45cab_4_k_cu_80988ea9_2059244cuda3std6ranges3__45__cpo5beginE,@object
	.size		_ZN41_INTERNAL_5ed45cab_4_k_cu_80988ea9_2059244cuda3std6ranges3__45__cpo5beginE,(_ZN41_INTERNAL_5ed45cab_4_k_cu_80988ea9_2059246thrust24THRUST_300001_SM_1000_NS12placeholders2_5E - _ZN41_INTERNAL_5ed45cab_4_k_cu_80988ea9_2059244cuda3std6ranges3__45__cpo5beginE)
_ZN41_INTERNAL_5ed45cab_4_k_cu_80988ea9_2059244cuda3std6ranges3__45__cpo5beginE:
	.zero		1
	.type		_ZN41_INTERNAL_5ed45cab_4_k_cu_80988ea9_2059246thrust24THRUST_300001_SM_1000_NS12placeholders2_5E,@object
	.size		_ZN41_INTERNAL_5ed45cab_4_k_cu_80988ea9_2059246thrust24THRUST_300001_SM_1000_NS12placeholders2_5E,(_ZN41_INTERNAL_5ed45cab_4_k_cu_80988ea9_2059244cuda3std3__45__cpo6rbeginE - _ZN41_INTERNAL_5ed45cab_4_k_cu_80988ea9_2059246thrust24THRUST_300001_SM_1000_NS12placeholders2_5E)
_ZN41_INTERNAL_5ed45cab_4_k_cu_80988ea9_2059246thrust24THRUST_300001_SM_1000_NS12placeholders2_5E:
	.zero		1
	.type		_ZN41_INTERNAL_5ed45cab_4_k_cu_80988ea9_2059244cuda3std3__45__cpo6rbeginE,@object
	.size		_ZN41_INTERNAL_5ed45cab_4_k_cu_80988ea9_2059244cuda3std3__45__cpo6rbeginE,(_ZN41_INTERNAL_5ed45cab_4_k_cu_80988ea9_2059244cuda3std6ranges3__45__cpo7advanceE - _ZN41_INTERNAL_5ed45cab_4_k_cu_80988ea9_2059244cuda3std3__45__cpo6rbeginE)
_ZN41_INTERNAL_5ed45cab_4_k_cu_80988ea9_2059244cuda3std3__45__cpo6rbeginE:
	.zero		1
	.type		_ZN41_INTERNAL_5ed45cab_4_k_cu_80988ea9_2059244cuda3std6ranges3__45__cpo7advanceE,@object
	.size		_ZN41_INTERNAL_5ed45cab_4_k_cu_80988ea9_2059244cuda3std6ranges3__45__cpo7advanceE,(_ZN41_INTERNAL_5ed45cab_4_k_cu_80988ea9_2059244cuda3std3__47nulloptE - _ZN41_INTERNAL_5ed45cab_4_k_cu_80988ea9_2059244cuda3std6ranges3__45__cpo7advanceE)
_ZN41_INTERNAL_5ed45cab_4_k_cu_80988ea9_2059244cuda3std6ranges3__45__cpo7advanceE:
	.zero		1
	.type		_ZN41_INTERNAL_5ed45cab_4_k_cu_80988ea9_2059244cuda3std3__47nulloptE,@object
	.size		_ZN41_INTERNAL_5ed45cab_4_k_cu_80988ea9_2059244cuda3std3__47nulloptE,(_ZN41_INTERNAL_5ed45cab_4_k_cu_80988ea9_2059244cuda3std6ranges3__45__cpo8distanceE - _ZN41_INTERNAL_5ed45cab_4_k_cu_80988ea9_2059244cuda3std3__47nulloptE)
_ZN41_INTERNAL_5ed45cab_4_k_cu_80988ea9_2059244cuda3std3__47nulloptE:
	.zero		1
	.type		_ZN41_INTERNAL_5ed45cab_4_k_cu_80988ea9_2059244cuda3std6ranges3__45__cpo8distanceE,@object
	.size		_ZN41_INTERNAL_5ed45cab_4_k_cu_80988ea9_2059244cuda3std6ranges3__45__cpo8distanceE,(_ZN41_INTERNAL_5ed45cab_4_k_cu_80988ea9_2059246thrust24THRUST_300001_SM_1000_NS12placeholders3_10E - _ZN41_INTERNAL_5ed45cab_4_k_cu_80988ea9_2059244cuda3std6ranges3__45__cpo8distanceE)
_ZN41_INTERNAL_5ed45cab_4_k_cu_80988ea9_2059244cuda3std6ranges3__45__cpo8distanceE:
	.zero		1
	.type		_ZN41_INTERNAL_5ed45cab_4_k_cu_80988ea9_2059246thrust24THRUST_300001_SM_1000_NS12placeholders3_10E,@object
	.size		_ZN41_INTERNAL_5ed45cab_4_k_cu_80988ea9_2059246thrust24THRUST_300001_SM_1000_NS12placeholders3_10E,(_ZN41_INTERNAL_5ed45cab_4_k_cu_80988ea9_2059244cuda3std3__419piecewise_constructE - _ZN41_INTERNAL_5ed45cab_4_k_cu_80988ea9_2059246thrust24THRUST_300001_SM_1000_NS12placeholders3_10E)
_ZN41_INTERNAL_5ed45cab_4_k_cu_80988ea9_2059246thrust24THRUST_300001_SM_1000_NS12placeholders3_10E:
	.zero		1
	.type		_ZN41_INTERNAL_5ed45cab_4_k_cu_80988ea9_2059244cuda3std3__419piecewise_constructE,@object
	.size		_ZN41_INTERNAL_5ed45cab_4_k_cu_80988ea9_2059244cuda3std3__419piecewise_constructE,(_ZN41_INTERNAL_5ed45cab_4_k_cu_80988ea9_2059244cuda3std6ranges3__45__cpo5cdataE - _ZN41_INTERNAL_5ed45cab_4_k_cu_80988ea9_2059244cuda3std3__419piecewise_constructE)
_ZN41_INTERNAL_5ed45cab_4_k_cu_80988ea9_2059244cuda3std3__419piecewise_constructE:
	.zero		1
	.type		_ZN41_INTERNAL_5ed45cab_4_k_cu_80988ea9_2059244cuda3std6ranges3__45__cpo5cdataE,@object
	.size		_ZN41_INTERNAL_5ed45cab_4_k_cu_80988ea9_2059244cuda3std6ranges3__45__cpo5cdataE,(_ZN41_INTERNAL_5ed45cab_4_k_cu_80988ea9_2059246thrust24THRUST_300001_SM_1000_NS12placeholders2_2E - _ZN41_INTERNAL_5ed45cab_4_k_cu_80988ea9_2059244cuda3std6ranges3__45__cpo5cdataE)
_ZN41_INTERNAL_5ed45cab_4_k_cu_80988ea9_2059244cuda3std6ranges3__45__cpo5cdataE:
	.zero		1
	.type		_ZN41_INTERNAL_5ed45cab_4_k_cu_80988ea9_2059246thrust24THRUST_300001_SM_1000_NS12placeholders2_2E,@object
	.size		_ZN41_INTERNAL_5ed45cab_4_k_cu_80988ea9_2059246thrust24THRUST_300001_SM_1000_NS12placeholders2_2E,(_ZN41_INTERNAL_5ed45cab_4_k_cu_80988ea9_2059244cuda3std3__45__cpo3endE - _ZN41_INTERNAL_5ed45cab_4_k_cu_80988ea9_2059246thrust24THRUST_300001_SM_1000_NS12placeholders2_2E)
_ZN41_INTERNAL_5ed45cab_4_k_cu_80988ea9_2059246thrust24THRUST_300001_SM_1000_NS12placeholders2_2E:
	.zero		1
	.type		_ZN41_INTERNAL_5ed45cab_4_k_cu_80988ea9_2059244cuda3std3__45__cpo3endE,@object
	.size		_ZN41_INTERNAL_5ed45cab_4_k_cu_80988ea9_2059244cuda3std3__45__cpo3endE,(_ZN41_INTERNAL_5ed45cab_4_k_cu_80988ea9_2059244cuda3std6ranges3__45__cpo3endE - _ZN41_INTERNAL_5ed45cab_4_k_cu_80988ea9_2059244cuda3std3__45__cpo3endE)
_ZN41_INTERNAL_5ed45cab_4_k_cu_80988ea9_2059244cuda3std3__45__cpo3endE:
	.zero		1
	.type		_ZN41_INTERNAL_5ed45cab_4_k_cu_80988ea9_2059244cuda3std6ranges3__45__cpo3endE,@object
	.size		_ZN41_INTERNAL_5ed45cab_4_k_cu_80988ea9_2059244cuda3std6ranges3__45__cpo3endE,(_ZN41_INTERNAL_5ed45cab_4_k_cu_80988ea9_2059246thrust24THRUST_300001_SM_1000_NS12placeholders2_6E - _ZN41_INTERNAL_5ed45cab_4_k_cu_80988ea9_2059244cuda3std6ranges3__45__cpo3endE)
_ZN41_INTERNAL_5ed45cab_4_k_cu_80988ea9_2059244cuda3std6ranges3__45__cpo3endE:
	.zero		1
	.type		_ZN41_INTERNAL_5ed45cab_4_k_cu_80988ea9_2059246thrust24THRUST_300001_SM_1000_NS12placeholders2_6E,@object
	.size		_ZN41_INTERNAL_5ed45cab_4_k_cu_80988ea9_2059246thrust24THRUST_300001_SM_1000_NS12placeholders2_6E,(_ZN41_INTERNAL_5ed45cab_4_k_cu_80988ea9_2059244cuda3std3__45__cpo4rendE - _ZN41_INTERNAL_5ed45cab_4_k_cu_80988ea9_2059246thrust24THRUST_300001_SM_1000_NS12placeholders2_6E)
_ZN41_INTERNAL_5ed45cab_4_k_cu_80988ea9_2059246thrust24THRUST_300001_SM_1000_NS12placeholders2_6E:
	.zero		1
	.type		_ZN41_INTERNAL_5ed45cab_4_k_cu_80988ea9_2059244cuda3std3__45__cpo4rendE,@object
	.size		_ZN41_INTERNAL_5ed45cab_4_k_cu_80988ea9_2059244cuda3std3__45__cpo4rendE,(_ZN41_INTERNAL_5ed45cab_4_k_cu_80988ea9_2059244cuda3std6ranges3__45__cpo9iter_swapE - _ZN41_INTERNAL_5ed45cab_4_k_cu_80988ea9_2059244cuda3std3__45__cpo4rendE)
_ZN41_INTERNAL_5ed45cab_4_k_cu_80988ea9_2059244cuda3std3__45__cpo4rendE:
	.zero		1
	.type		_ZN41_INTERNAL_5ed45cab_4_k_cu_80988ea9_2059244cuda3std6ranges3__45__cpo9iter_swapE,@object
	.size		_ZN41_INTERNAL_5ed45cab_4_k_cu_80988ea9_2059244cuda3std6ranges3__45__cpo9iter_swapE,(_ZN41_INTERNAL_5ed45cab_4_k_cu_80988ea9_2059244cuda3std3__48unexpectE - _ZN41_INTERNAL_5ed45cab_4_k_cu_80988ea9_2059244cuda3std6ranges3__45__cpo9iter_swapE)
_ZN41_INTERNAL_5ed45cab_4_k_cu_80988ea9_2059244cuda3std6ranges3__45__cpo9iter_swapE:
	.zero		1
	.type		_ZN41_INTERNAL_5ed45cab_4_k_cu_80988ea9_2059244cuda3std3__48unexpectE,@object
	.size		_ZN41_INTERNAL_5ed45cab_4_k_cu_80988ea9_2059244cuda3std3__48unexpectE,(_ZN41_INTERNAL_5ed45cab_4_k_cu_80988ea9_2059246thrust24THRUST_300001_SM_1000_NS8cuda_cub3parE - _ZN41_INTERNAL_5ed45cab_4_k_cu_80988ea9_2059244cuda3std3__48unexpectE)
_ZN41_INTERNAL_5ed45cab_4_k_cu_80988ea9_2059244cuda3std3__48unexpectE:
	.zero		1
	.type		_ZN41_INTERNAL_5ed45cab_4_k_cu_80988ea9_2059246thrust24THRUST_300001_SM_1000_NS8cuda_cub3parE,@object
	.size		_ZN41_INTERNAL_5ed45cab_4_k_cu_80988ea9_2059246thrust24THRUST_300001_SM_1000_NS8cuda_cub3parE,(_ZN41_INTERNAL_5ed45cab_4_k_cu_80988ea9_2059246thrust24THRUST_300001_SM_1000_NS12placeholders2_4E - _ZN41_INTERNAL_5ed45cab_4_k_cu_80988ea9_2059246thrust24THRUST_300001_SM_1000_NS8cuda_cub3parE)
_ZN41_INTERNAL_5ed45cab_4_k_cu_80988ea9_2059246thrust24THRUST_300001_SM_1000_NS8cuda_cub3parE:
	.zero		1
	.type		_ZN41_INTERNAL_5ed45cab_4_k_cu_80988ea9_2059246thrust24THRUST_300001_SM_1000_NS12placeholders2_4E,@object
	.size		_ZN41_INTERNAL_5ed45cab_4_k_cu_80988ea9_2059246thrust24THRUST_300001_SM_1000_NS12placeholders2_4E,(_ZN41_INTERNAL_5ed45cab_4_k_cu_80988ea9_2059244cuda3std3__45__cpo4cendE - _ZN41_INTERNAL_5ed45cab_4_k_cu_80988ea9_2059246thrust24THRUST_300001_SM_1000_NS12placeholders2_4E)
_ZN41_INTERNAL_5ed45cab_4_k_cu_80988ea9_2059246thrust24THRUST_300001_SM_1000_NS12placeholders2_4E:
	.zero		1
	.type		_ZN41_INTERNAL_5ed45cab_4_k_cu_80988ea9_2059244cuda3std3__45__cpo4cendE,@object
	.size		_ZN41_INTERNAL_5ed45cab_4_k_cu_80988ea9_2059244cuda3std3__45__cpo4cendE,(_ZN41_INTERNAL_5ed45cab_4_k_cu_80988ea9_2059244cuda3std6ranges3__45__cpo4cendE - _ZN41_INTERNAL_5ed45cab_4_k_cu_80988ea9_2059244cuda3std3__45__cpo4cendE)
_ZN41_INTERNAL_5ed45cab_4_k_cu_80988ea9_2059244cuda3std3__45__cpo4cendE:
	.zero		1
	.type		_ZN41_INTERNAL_5ed45cab_4_k_cu_80988ea9_2059244cuda3std6ranges3__45__cpo4cendE,@object
	.size		_ZN41_INTERNAL_5ed45cab_4_k_cu_80988ea9_2059244cuda3std6ranges3__45__cpo4cendE,(_ZN41_INTERNAL_5ed45cab_4_k_cu_80988ea9_2059244cuda3std3__420unreachable_sentinelE - _ZN41_INTERNAL_5ed45cab_4_k_cu_80988ea9_2059244cuda3std6ranges3__45__cpo4cendE)
_ZN41_INTERNAL_5ed45cab_4_k_cu_80988ea9_2059244cuda3std6ranges3__45__cpo4cendE:
	.zero		1
	.type		_ZN41_INTERNAL_5ed45cab_4_k_cu_80988ea9_2059244cuda3std3__420unreachable_sentinelE,@object
	.size		_ZN41_INTERNAL_5ed45cab_4_k_cu_80988ea9_2059244cuda3std3__420unreachable_sentinelE,(_ZN41_INTERNAL_5ed45cab_4_k_cu_80988ea9_2059244cuda3std6ranges3__45__cpo5ssizeE - _ZN41_INTERNAL_5ed45cab_4_k_cu_80988ea9_2059244cuda3std3__420unreachable_sentinelE)
_ZN41_INTERNAL_5ed45cab_4_k_cu_80988ea9_2059244cuda3std3__420unreachable_sentinelE:
	.zero		1
	.type		_ZN41_INTERNAL_5ed45cab_4_k_cu_80988ea9_2059244cuda3std6ranges3__45__cpo5ssizeE,@object
	.size		_ZN41_INTERNAL_5ed45cab_4_k_cu_80988ea9_2059244cuda3std6ranges3__45__cpo5ssizeE,(_ZN41_INTERNAL_5ed45cab_4_k_cu_80988ea9_2059246thrust24THRUST_300001_SM_1000_NS12placeholders2_8E - _ZN41_INTERNAL_5ed45cab_4_k_cu_80988ea9_2059244cuda3std6ranges3__45__cpo5ssizeE)
_ZN41_INTERNAL_5ed45cab_4_k_cu_80988ea9_2059244cuda3std6ranges3__45__cpo5ssizeE:
	.zero		1
	.type		_ZN41_INTERNAL_5ed45cab_4_k_cu_80988ea9_2059246thrust24THRUST_300001_SM_1000_NS12placeholders2_8E,@object
	.size		_ZN41_INTERNAL_5ed45cab_4_k_cu_80988ea9_2059246thrust24THRUST_300001_SM_1000_NS12placeholders2_8E,(_ZN41_INTERNAL_5ed45cab_4_k_cu_80988ea9_2059244cuda3std3__45__cpo5crendE - _ZN41_INTERNAL_5ed45cab_4_k_cu_80988ea9_2059246thrust24THRUST_300001_SM_1000_NS12placeholders2_8E)
_ZN41_INTERNAL_5ed45cab_4_k_cu_80988ea9_2059246thrust24THRUST_300001_SM_1000_NS12placeholders2_8E:
	.zero		1
	.type		_ZN41_INTERNAL_5ed45cab_4_k_cu_80988ea9_2059244cuda3std3__45__cpo5crendE,@object
	.size		_ZN41_INTERNAL_5ed45cab_4_k_cu_80988ea9_2059244cuda3std3__45__cpo5crendE,(_ZN41_INTERNAL_5ed45cab_4_k_cu_80988ea9_2059244cuda3std6ranges3__45__cpo4prevE - _ZN41_INTERNAL_5ed45cab_4_k_cu_80988ea9_2059244cuda3std3__45__cpo5crendE)
_ZN41_INTERNAL_5ed45cab_4_k_cu_80988ea9_2059244cuda3std3__45__cpo5crendE:
	.zero		1
	.type		_ZN41_INTERNAL_5ed45cab_4_k_cu_80988ea9_2059244cuda3std6ranges3__45__cpo4prevE,@object
	.size		_ZN41_INTERNAL_5ed45cab_4_k_cu_80988ea9_2059244cuda3std6ranges3__45__cpo4prevE,(_ZN41_INTERNAL_5ed45cab_4_k_cu_80988ea9_2059244cuda3std6ranges3__45__cpo9iter_moveE - _ZN41_INTERNAL_5ed45cab_4_k_cu_80988ea9_2059244cuda3std6ranges3__45__cpo4prevE)
_ZN41_INTERNAL_5ed45cab_4_k_cu_80988ea9_2059244cuda3std6ranges3__45__cpo4prevE:
	.zero		1
	.type		_ZN41_INTERNAL_5ed45cab_4_k_cu_80988ea9_2059244cuda3std6ranges3__45__cpo9iter_moveE,@object
	.size		_ZN41_INTERNAL_5ed45cab_4_k_cu_80988ea9_2059244cuda3std6ranges3__45__cpo9iter_moveE,(_ZN41_INTERNAL_5ed45cab_4_k_cu_80988ea9_2059246thrust24THRUST_300001_SM_1000_NS6system6detail10sequential3seqE - _ZN41_INTERNAL_5ed45cab_4_k_cu_80988ea9_2059244cuda3std6ranges3__45__cpo9iter_moveE)
_ZN41_INTERNAL_5ed45cab_4_k_cu_80988ea9_2059244cuda3std6ranges3__45__cpo9iter_moveE:
	.zero		1
	.type		_ZN41_INTERNAL_5ed45cab_4_k_cu_80988ea9_2059246thrust24THRUST_300001_SM_1000_NS6system6detail10sequential3seqE,@object
	.size		_ZN41_INTERNAL_5ed45cab_4_k_cu_80988ea9_2059246thrust24THRUST_300001_SM_1000_NS6system6detail10sequential3seqE,(.L_31 - _ZN41_INTERNAL_5ed45cab_4_k_cu_80988ea9_2059246thrust24THRUST_300001_SM_1000_NS6system6detail10sequential3seqE)
_ZN41_INTERNAL_5ed45cab_4_k_cu_80988ea9_2059246thrust24THRUST_300001_SM_1000_NS6system6detail10sequential3seqE:
	.zero		1
.L_31:


//--------------------- .nv.constant0._ZN3cub18CUB_300001_SM_10006detail11EmptyKernelIvEEvv --------------------------
	.section	.nv.constant0._ZN3cub18CUB_300001_SM_10006detail11EmptyKernelIvEEvv,"a",@progbits
	.sectionflags	@""
	.align	4
.nv.constant0._ZN3cub18CUB_300001_SM_10006detail11EmptyKernelIvEEvv:
	.zero		896


//--------------------- SYMBOLS --------------------------

	.type		.nv.reservedSmem.offset0,@object
	.size		.nv.reservedSmem.offset0,0x4
